//
// Generated by NVIDIA NVVM Compiler
//
// Compiler Build ID: CL-36424714
// Cuda compilation tools, release 13.0, V13.0.88
// Based on NVVM 20.0.0
//

.version 9.0
.target sm_100
.address_size 64

	// .globl	_Z8Dev_trapfffiPf

.visible .entry _Z8Dev_trapfffiPf(
	.param .f32 _Z8Dev_trapfffiPf_param_0,
	.param .f32 _Z8Dev_trapfffiPf_param_1,
	.param .f32 _Z8Dev_trapfffiPf_param_2,
	.param .u32 _Z8Dev_trapfffiPf_param_3,
	.param .u64 .ptr .align 1 _Z8Dev_trapfffiPf_param_4
)
{
	.reg .pred 	%p<4>;
	.reg .b32 	%r<6>;
	.reg .b32 	%f<7>;
	.reg .b64 	%rd<3>;

	ld.param.f32 	%f1, [_Z8Dev_trapfffiPf_param_0];
	ld.param.f32 	%f2, [_Z8Dev_trapfffiPf_param_2];
	ld.param.u32 	%r2, [_Z8Dev_trapfffiPf_param_3];
	ld.param.u64 	%rd1, [_Z8Dev_trapfffiPf_param_4];
	mov.u32 	%r3, %ntid.x;
	mov.u32 	%r4, %ctaid.x;
	mov.u32 	%r5, %tid.x;
	mad.lo.s32 	%r1, %r3, %r4, %r5;
	setp.lt.s32 	%p1, %r1, 1;
	setp.ge.s32 	%p2, %r1, %r2;
	or.pred  	%p3, %p1, %p2;
	@%p3 bra 	$L__BB0_2;
	cvta.to.global.u64 	%rd2, %rd1;
	cvt.rn.f32.u32 	%f3, %r1;
	fma.rn.f32 	%f4, %f2, %f3, %f1;
	fma.rn.f32 	%f5, %f4, %f4, 0f40800000;
	atom.global.add.f32 	%f6, [%rd2], %f5;
$L__BB0_2:
	ret;

}


// ===== COMPILED SASS (sm_100) =====

	.target	sm_100

	.elftype	@"ET_EXEC"


//--------------------- .note.nv.tkinfo           --------------------------
	.section	.note.nv.tkinfo,"",@"SHT_NOTE"
	.sectionflags	@"SHF_NOTE_NV_TKINFO"
	.tkinfo
        /*0018*/ 	.word	0x00000002
        /*0030*/ 	.string	""
        /*0030*/ 	.string	"ptxas"
        /*0030*/ 	.string	"Cuda compilation tools, release 13.0, V13.0.88"
        /*0030*/ 	.string	"Build cuda_13.0.r13.0/compiler.36424714_0"
        /*0030*/ 	.string	"-arch sm_100 -m 64 "



//--------------------- .note.nv.cuinfo           --------------------------
	.section	.note.nv.cuinfo,"",@"SHT_NOTE"
	.sectionflags	@"SHF_NOTE_NV_CUINFO"
        /*0018*/ 	.short	0x0002
        /*001a*/ 	.short	0x0064
        /*001c*/ 	.short	0x0082
	.zero		2


//--------------------- .nv.info                  --------------------------
	.section	.nv.info,"",@"SHT_CUDA_INFO"
	.align	4


	//----- nvinfo : EIATTR_REGCOUNT
	.align		4
        /*0000*/ 	.byte	0x04, 0x2f
        /*0002*/ 	.short	(.L_1 - .L_0)
	.align		4
.L_0:
        /*0004*/ 	.word	index@(_Z8Dev_trapfffiPf)
        /*0008*/ 	.word	0x00000008


	//----- nvinfo : EIATTR_FRAME_SIZE
	.align		4
.L_1:
        /*000c*/ 	.byte	0x04, 0x11
        /*000e*/ 	.short	(.L_3 - .L_2)
	.align		4
.L_2:
        /*0010*/ 	.word	index@(_Z8Dev_trapfffiPf)
        /*0014*/ 	.word	0x00000000


	//----- nvinfo : EIATTR_MIN_STACK_SIZE
	.align		4
.L_3:
        /*0018*/ 	.byte	0x04, 0x12
        /*001a*/ 	.short	(.L_5 - .L_4)
	.align		4
.L_4:
        /*001c*/ 	.word	index@(_Z8Dev_trapfffiPf)
        /*0020*/ 	.word	0x00000000
.L_5:


//--------------------- .nv.compat                --------------------------
	.section	.nv.compat,"",@"SHT_CUDA_COMPAT_INFO"
	.align	4
        /*0000*/ 	.byte	0x02, 0x09, 0x00, 0x00, 0x02, 0x02, 0x01, 0x00, 0x02, 0x05, 0x05, 0x00, 0x03, 0x07, 0x01, 0x01
        /*0010*/ 	.byte	0x02, 0x03, 0x00, 0x00, 0x02, 0x06, 0x01, 0x00, 0x04, 0x0b, 0x08, 0x00, 0x09, 0x00, 0x00, 0x00
        /*0020*/ 	.byte	0x00, 0x00, 0x00, 0x00


//--------------------- .nv.info._Z8Dev_trapfffiPf --------------------------
	.section	.nv.info._Z8Dev_trapfffiPf,"",@"SHT_CUDA_INFO"
	.sectionflags	@""
	.align	4


	//----- nvinfo : EIATTR_CUDA_API_VERSION
	.align		4
        /*0000*/ 	.byte	0x04, 0x37
        /*0002*/ 	.short	(.L_7 - .L_6)
.L_6:
        /*0004*/ 	.word	0x00000082


	//----- nvinfo : EIATTR_KPARAM_INFO
	.align		4
.L_7:
        /*0008*/ 	.byte	0x04, 0x17
        /*000a*/ 	.short	(.L_9 - .L_8)
.L_8:
        /*000c*/ 	.word	0x00000000
        /*0010*/ 	.short	0x0004
        /*0012*/ 	.short	0x0010
        /*0014*/ 	.byte	0x00, 0xf5, 0x21, 0x00


	//----- nvinfo : EIATTR_KPARAM_INFO
	.align		4
.L_9:
        /*0018*/ 	.byte	0x04, 0x17
        /*001a*/ 	.short	(.L_11 - .L_10)
.L_10:
        /*001c*/ 	.word	0x00000000
        /*0020*/ 	.short	0x0003
        /*0022*/ 	.short	0x000c
        /*0024*/ 	.byte	0x00, 0xf0, 0x11, 0x00


	//----- nvinfo : EIATTR_KPARAM_INFO
	.align		4
.L_11:
        /*0028*/ 	.byte	0x04, 0x17
        /*002a*/ 	.short	(.L_13 - .L_12)
.L_12:
        /*002c*/ 	.word	0x00000000
        /*0030*/ 	.short	0x0002
        /*0032*/ 	.short	0x0008
        /*0034*/ 	.byte	0x00, 0xf0, 0x11, 0x00


	//----- nvinfo : EIATTR_KPARAM_INFO
	.align		4
.L_13:
        /*0038*/ 	.byte	0x04, 0x17
        /*003a*/ 	.short	(.L_15 - .L_14)
.L_14:
        /*003c*/ 	.word	0x00000000
        /*0040*/ 	.short	0x0001
        /*0042*/ 	.short	0x0004
        /*0044*/ 	.byte	0x00, 0xf0, 0x11, 0x00


	//----- nvinfo : EIATTR_KPARAM_INFO
	.align		4
.L_15:
        /*0048*/ 	.byte	0x04, 0x17
        /*004a*/ 	.short	(.L_17 - .L_16)
.L_16:
        /*004c*/ 	.word	0x00000000
        /*0050*/ 	.short	0x0000
        /*0052*/ 	.short	0x0000
        /*0054*/ 	.byte	0x00, 0xf0, 0x11, 0x00


	//----- nvinfo : EIATTR_SPARSE_MMA_MASK
	.align		4
.L_17:
        /*0058*/ 	.byte	0x03, 0x50
        /*005a*/ 	.short	0x0000


	//----- nvinfo : EIATTR_MAXREG_COUNT
	.align		4
        /*005c*/ 	.byte	0x03, 0x1b
        /*005e*/ 	.short	0x00ff


	//----- nvinfo : EIATTR_MERCURY_ISA_VERSION
	.align		4
        /*0060*/ 	.byte	0x03, 0x5f
        /*0062*/ 	.short	0x0101


	//----- nvinfo : EIATTR_VRC_CTA_INIT_COUNT
	.align		4
        /*0064*/ 	.byte	0x02, 0x4a
	.zero		1
	.zero		1


	//----- nvinfo : EIATTR_EXIT_INSTR_OFFSETS
	.align		4
        /*0068*/ 	.byte	0x04, 0x1c
        /*006a*/ 	.short	(.L_19 - .L_18)


	//   ....[0]....
.L_18:
        /*006c*/ 	.word	0x00000080


	//   ....[1]....
        /*0070*/ 	.word	0x00000110


	//----- nvinfo : EIATTR_CBANK_PARAM_SIZE
	.align		4
.L_19:
        /*0074*/ 	.byte	0x03, 0x19
        /*0076*/ 	.short	0x0018


	//----- nvinfo : EIATTR_PARAM_CBANK
	.align		4
        /*0078*/ 	.byte	0x04, 0x0a
        /*007a*/ 	.short	(.L_21 - .L_20)
	.align		4
.L_20:
        /*007c*/ 	.word	index@(.nv.constant0._Z8Dev_trapfffiPf)
        /*0080*/ 	.short	0x0380
        /*0082*/ 	.short	0x0018


	//----- nvinfo : EIATTR_SW_WAR
	.align		4
.L_21:
        /*0084*/ 	.byte	0x04, 0x36
        /*0086*/ 	.short	(.L_23 - .L_22)
.L_22:
        /*0088*/ 	.word	0x00000008
.L_23:


//--------------------- .nv.callgraph             --------------------------
	.section	.nv.callgraph,"",@"SHT_CUDA_CALLGRAPH"
	.align	4
	.sectionentsize	8
	.align		4
        /*0000*/ 	.word	0x00000000
	.align		4
        /*0004*/ 	.word	0xffffffff
	.align		4
        /*0008*/ 	.word	0x00000000
	.align		4
        /*000c*/ 	.word	0xfffffffe
	.align		4
        /*0010*/ 	.word	0x00000000
	.align		4
        /*0014*/ 	.word	0xfffffffd
	.align		4
        /*0018*/ 	.word	0x00000000
	.align		4
        /*001c*/ 	.word	0xfffffffc


//--------------------- .text._Z8Dev_trapfffiPf   --------------------------
	.section	.text._Z8Dev_trapfffiPf,"ax",@progbits
	.align	128
        .global         _Z8Dev_trapfffiPf
        .type           _Z8Dev_trapfffiPf,@function
        .size           _Z8Dev_trapfffiPf,(.L_x_1 - _Z8Dev_trapfffiPf)
        .other          _Z8Dev_trapfffiPf,@"STO_CUDA_ENTRY STV_DEFAULT"
_Z8Dev_trapfffiPf:
.text._Z8Dev_trapfffiPf:
[----:B------:R-:W-:Y:S01]  /*0000*/  LDC R1, c[0x0][0x37c] ;  /* 0x0000df00ff017b82 */ /* 0x000fe20000000800 */
[----:B------:R-:W0:Y:S01]  /*0010*/  S2R R0, SR_CTAID.X ;  /* 0x0000000000007919 */ /* 0x000e220000002500 */
[----:B------:R-:W0:Y:S01]  /*0020*/  LDCU UR4, c[0x0][0x360] ;  /* 0x00006c00ff0477ac */ /* 0x000e220008000800 */
[----:B------:R-:W0:Y:S01]  /*0030*/  S2R R3, SR_TID.X ;  /* 0x0000000000037919 */ /* 0x000e220000002100 */
[----:B------:R-:W1:Y:S01]  /*0040*/  LDCU UR5, c[0x0][0x38c] ;  /* 0x00007180ff0577ac */ /* 0x000e620008000800 */
[----:B0-----:R-:W-:-:S05]  /*0050*/  IMAD R0, R0, UR4, R3 ;  /* 0x0000000400007c24 */ /* 0x001fca000f8e0203 */
[----:B-1----:R-:W-:-:S04]  /*0060*/  ISETP.GE.AND P0, PT, R0, UR5, PT ;  /* 0x0000000500007c0c */ /* 0x002fc8000bf06270 */
[----:B------:R-:W-:-:S13]  /*0070*/  ISETP.LT.OR P0, PT, R0, 0x1, P0 ;  /* 0x000000010000780c */ /* 0x000fda0000701670 */
[----:B------:R-:W-:Y:S05]  /*0080*/  @P0 EXIT ;  /* 0x000000000000094d */ /* 0x000fea0003800000 */
[----:B------:R-:W0:Y:S01]  /*0090*/  LDC R5, c[0x0][0x380] ;  /* 0x0000e000ff057b82 */ /* 0x000e220000000800 */
[----:B------:R-:W0:Y:S01]  /*00a0*/  LDCU UR6, c[0x0][0x388] ;  /* 0x00007100ff0677ac */ /* 0x000e220008000800 */
[----:B------:R-:W-:Y:S01]  /*00b0*/  I2FP.F32.U32 R0, R0 ;  /* 0x0000000000007245 */ /* 0x000fe20000201000 */
[----:B------:R-:W1:Y:S05]  /*00c0*/  LDCU.64 UR4, c[0x0][0x358] ;  /* 0x00006b00ff0477ac */ /* 0x000e6a0008000a00 */
[----:B------:R-:W1:Y:S01]  /*00d0*/  LDC.64 R2, c[0x0][0x390] ;  /* 0x0000e400ff027b82 */ /* 0x000e620000000a00 */
[----:B0-----:R-:W-:-:S04]  /*00e0*/  FFMA R0, R0, UR6, R5 ;  /* 0x0000000600007c23 */ /* 0x001fc80008000005 */
[----:B------:R-:W-:-:S05]  /*00f0*/  FFMA R5, R0, R0, 4 ;  /* 0x4080000000057423 */ /* 0x000fca0000000000 */
[----:B-1----:R-:W-:Y:S01]  /*0100*/  REDG.E.ADD.F32.FTZ.RN.STRONG.GPU desc[UR4][R2.64], R5 ;  /* 0x00000005020079a6 */ /* 0x002fe2000c12f304 */
[----:B------:R-:W-:Y:S05]  /*0110*/  EXIT ;  /* 0x000000000000794d */ /* 0x000fea0003800000 */
.L_x_0:
[----:B------:R-:W-:-:S00]  /*0120*/  BRA `(.L_x_0) ;  /* 0xfffffffc00fc7947 */ /* 0x000fc0000383ffff */
[----:B------:R-:W-:-:S00]  /*0130*/  NOP ;  /* 0x0000000000007918 */ /* 0x000fc00000000000 */
        /* <DEDUP_REMOVED lines=12> */
.L_x_1:


//--------------------- .nv.shared.reserved.0     --------------------------
	.section	.nv.shared.reserved.0,"aw",@nobits
	.weak		__nv_reservedSMEM_offset_0_alias
	.size		__nv_reservedSMEM_offset_0_alias, 0, 64
	.other		__nv_reservedSMEM_offset_0_alias,@"STO_CUDA_RESERVED_SHARED STV_DEFAULT"
__nv_reservedSMEM_offset_0_alias:
	.zero		0
	.zero		64


//--------------------- .nv.constant0._Z8Dev_trapfffiPf --------------------------
	.section	.nv.constant0._Z8Dev_trapfffiPf,"a",@progbits
	.sectionflags	@""
	.align	4
.nv.constant0._Z8Dev_trapfffiPf:
	.zero		920


//--------------------- SYMBOLS --------------------------

	.type		.nv.reservedSmem.offset0,@object
	.size		.nv.reservedSmem.offset0,0x4
